//
// Generated by NVIDIA NVVM Compiler
//
// Compiler Build ID: CL-36424714
// Cuda compilation tools, release 13.0, V13.0.88
// Based on NVVM 20.0.0
//

.version 9.0
.target sm_100
.address_size 64

	// .globl	_Z17cudaConvolution2DPfS_S_iii

.visible .entry _Z17cudaConvolution2DPfS_S_iii(
	.param .u64 .ptr .align 1 _Z17cudaConvolution2DPfS_S_iii_param_0,
	.param .u64 .ptr .align 1 _Z17cudaConvolution2DPfS_S_iii_param_1,
	.param .u64 .ptr .align 1 _Z17cudaConvolution2DPfS_S_iii_param_2,
	.param .u32 _Z17cudaConvolution2DPfS_S_iii_param_3,
	.param .u32 _Z17cudaConvolution2DPfS_S_iii_param_4,
	.param .u32 _Z17cudaConvolution2DPfS_S_iii_param_5
)
{
	.reg .pred 	%p<15>;
	.reg .b32 	%r<80>;
	.reg .b32 	%f<134>;
	.reg .b64 	%rd<79>;

	ld.param.u64 	%rd5, [_Z17cudaConvolution2DPfS_S_iii_param_0];
	ld.param.u64 	%rd6, [_Z17cudaConvolution2DPfS_S_iii_param_1];
	ld.param.u64 	%rd4, [_Z17cudaConvolution2DPfS_S_iii_param_2];
	ld.param.u32 	%r22, [_Z17cudaConvolution2DPfS_S_iii_param_3];
	ld.param.u32 	%r23, [_Z17cudaConvolution2DPfS_S_iii_param_4];
	ld.param.u32 	%r24, [_Z17cudaConvolution2DPfS_S_iii_param_5];
	cvta.to.global.u64 	%rd1, %rd6;
	cvta.to.global.u64 	%rd2, %rd5;
	mov.u32 	%r25, %ctaid.y;
	mov.u32 	%r26, %ntid.y;
	mov.u32 	%r27, %tid.y;
	mad.lo.s32 	%r1, %r25, %r26, %r27;
	mov.u32 	%r28, %ctaid.x;
	mov.u32 	%r29, %ntid.x;
	mov.u32 	%r30, %tid.x;
	mad.lo.s32 	%r2, %r28, %r29, %r30;
	max.s32 	%r31, %r1, %r2;
	setp.ge.s32 	%p1, %r31, %r23;
	@%p1 bra 	$L__BB0_18;
	setp.lt.s32 	%p2, %r24, 1;
	mov.f32 	%f132, 0f00000000;
	@%p2 bra 	$L__BB0_17;
	mov.u32 	%r33, %ctaid.z;
	mul.lo.s32 	%r3, %r24, %r33;
	and.b32  	%r4, %r24, 15;
	add.s32 	%r5, %r4, -1;
	and.b32  	%r6, %r24, 7;
	add.s32 	%r7, %r6, -1;
	and.b32  	%r8, %r24, 2147483632;
	and.b32  	%r9, %r24, 3;
	mov.f32 	%f132, 0f00000000;
	mov.b32 	%r75, 0;
$L__BB0_3:
	setp.lt.u32 	%p3, %r24, 16;
	add.s32 	%r35, %r75, %r1;
	mad.lo.s32 	%r11, %r35, %r22, %r2;
	add.s32 	%r36, %r75, %r3;
	mul.lo.s32 	%r12, %r36, %r24;
	mov.b32 	%r78, 0;
	@%p3 bra 	$L__BB0_6;
	mov.b32 	%r76, 0;
$L__BB0_5:
	.pragma "nounroll";
	add.s32 	%r38, %r11, %r76;
	mul.wide.s32 	%rd7, %r38, 4;
	add.s64 	%rd8, %rd2, %rd7;
	ld.global.f32 	%f20, [%rd8];
	add.s32 	%r39, %r76, %r12;
	mul.wide.u32 	%rd9, %r39, 4;
	add.s64 	%rd10, %rd1, %rd9;
	ld.global.f32 	%f21, [%rd10];
	fma.rn.f32 	%f22, %f20, %f21, %f132;
	ld.global.f32 	%f23, [%rd8+4];
	add.s32 	%r40, %r39, 1;
	mul.wide.u32 	%rd11, %r40, 4;
	add.s64 	%rd12, %rd1, %rd11;
	ld.global.f32 	%f24, [%rd12];
	fma.rn.f32 	%f25, %f23, %f24, %f22;
	ld.global.f32 	%f26, [%rd8+8];
	add.s32 	%r41, %r39, 2;
	mul.wide.u32 	%rd13, %r41, 4;
	add.s64 	%rd14, %rd1, %rd13;
	ld.global.f32 	%f27, [%rd14];
	fma.rn.f32 	%f28, %f26, %f27, %f25;
	ld.global.f32 	%f29, [%rd8+12];
	add.s32 	%r42, %r39, 3;
	mul.wide.u32 	%rd15, %r42, 4;
	add.s64 	%rd16, %rd1, %rd15;
	ld.global.f32 	%f30, [%rd16];
	fma.rn.f32 	%f31, %f29, %f30, %f28;
	ld.global.f32 	%f32, [%rd8+16];
	add.s32 	%r43, %r39, 4;
	mul.wide.u32 	%rd17, %r43, 4;
	add.s64 	%rd18, %rd1, %rd17;
	ld.global.f32 	%f33, [%rd18];
	fma.rn.f32 	%f34, %f32, %f33, %f31;
	ld.global.f32 	%f35, [%rd8+20];
	add.s32 	%r44, %r39, 5;
	mul.wide.u32 	%rd19, %r44, 4;
	add.s64 	%rd20, %rd1, %rd19;
	ld.global.f32 	%f36, [%rd20];
	fma.rn.f32 	%f37, %f35, %f36, %f34;
	ld.global.f32 	%f38, [%rd8+24];
	add.s32 	%r45, %r39, 6;
	mul.wide.u32 	%rd21, %r45, 4;
	add.s64 	%rd22, %rd1, %rd21;
	ld.global.f32 	%f39, [%rd22];
	fma.rn.f32 	%f40, %f38, %f39, %f37;
	ld.global.f32 	%f41, [%rd8+28];
	add.s32 	%r46, %r39, 7;
	mul.wide.u32 	%rd23, %r46, 4;
	add.s64 	%rd24, %rd1, %rd23;
	ld.global.f32 	%f42, [%rd24];
	fma.rn.f32 	%f43, %f41, %f42, %f40;
	ld.global.f32 	%f44, [%rd8+32];
	add.s32 	%r47, %r39, 8;
	mul.wide.u32 	%rd25, %r47, 4;
	add.s64 	%rd26, %rd1, %rd25;
	ld.global.f32 	%f45, [%rd26];
	fma.rn.f32 	%f46, %f44, %f45, %f43;
	ld.global.f32 	%f47, [%rd8+36];
	add.s32 	%r48, %r39, 9;
	mul.wide.u32 	%rd27, %r48, 4;
	add.s64 	%rd28, %rd1, %rd27;
	ld.global.f32 	%f48, [%rd28];
	fma.rn.f32 	%f49, %f47, %f48, %f46;
	ld.global.f32 	%f50, [%rd8+40];
	add.s32 	%r49, %r39, 10;
	mul.wide.u32 	%rd29, %r49, 4;
	add.s64 	%rd30, %rd1, %rd29;
	ld.global.f32 	%f51, [%rd30];
	fma.rn.f32 	%f52, %f50, %f51, %f49;
	ld.global.f32 	%f53, [%rd8+44];
	add.s32 	%r50, %r39, 11;
	mul.wide.u32 	%rd31, %r50, 4;
	add.s64 	%rd32, %rd1, %rd31;
	ld.global.f32 	%f54, [%rd32];
	fma.rn.f32 	%f55, %f53, %f54, %f52;
	ld.global.f32 	%f56, [%rd8+48];
	add.s32 	%r51, %r39, 12;
	mul.wide.u32 	%rd33, %r51, 4;
	add.s64 	%rd34, %rd1, %rd33;
	ld.global.f32 	%f57, [%rd34];
	fma.rn.f32 	%f58, %f56, %f57, %f55;
	ld.global.f32 	%f59, [%rd8+52];
	add.s32 	%r52, %r39, 13;
	mul.wide.u32 	%rd35, %r52, 4;
	add.s64 	%rd36, %rd1, %rd35;
	ld.global.f32 	%f60, [%rd36];
	fma.rn.f32 	%f61, %f59, %f60, %f58;
	ld.global.f32 	%f62, [%rd8+56];
	add.s32 	%r53, %r39, 14;
	mul.wide.u32 	%rd37, %r53, 4;
	add.s64 	%rd38, %rd1, %rd37;
	ld.global.f32 	%f63, [%rd38];
	fma.rn.f32 	%f64, %f62, %f63, %f61;
	ld.global.f32 	%f65, [%rd8+60];
	add.s32 	%r54, %r39, 15;
	mul.wide.u32 	%rd39, %r54, 4;
	add.s64 	%rd40, %rd1, %rd39;
	ld.global.f32 	%f66, [%rd40];
	fma.rn.f32 	%f132, %f65, %f66, %f64;
	add.s32 	%r76, %r76, 16;
	setp.ne.s32 	%p4, %r76, %r8;
	mov.u32 	%r78, %r8;
	@%p4 bra 	$L__BB0_5;
$L__BB0_6:
	setp.eq.s32 	%p5, %r4, 0;
	@%p5 bra 	$L__BB0_16;
	setp.lt.u32 	%p6, %r5, 7;
	@%p6 bra 	$L__BB0_9;
	add.s32 	%r55, %r11, %r78;
	mul.wide.s32 	%rd41, %r55, 4;
	add.s64 	%rd42, %rd2, %rd41;
	ld.global.f32 	%f68, [%rd42];
	add.s32 	%r56, %r78, %r12;
	mul.wide.u32 	%rd43, %r56, 4;
	add.s64 	%rd44, %rd1, %rd43;
	ld.global.f32 	%f69, [%rd44];
	fma.rn.f32 	%f70, %f68, %f69, %f132;
	ld.global.f32 	%f71, [%rd42+4];
	add.s32 	%r57, %r56, 1;
	mul.wide.u32 	%rd45, %r57, 4;
	add.s64 	%rd46, %rd1, %rd45;
	ld.global.f32 	%f72, [%rd46];
	fma.rn.f32 	%f73, %f71, %f72, %f70;
	ld.global.f32 	%f74, [%rd42+8];
	add.s32 	%r58, %r56, 2;
	mul.wide.u32 	%rd47, %r58, 4;
	add.s64 	%rd48, %rd1, %rd47;
	ld.global.f32 	%f75, [%rd48];
	fma.rn.f32 	%f76, %f74, %f75, %f73;
	ld.global.f32 	%f77, [%rd42+12];
	add.s32 	%r59, %r56, 3;
	mul.wide.u32 	%rd49, %r59, 4;
	add.s64 	%rd50, %rd1, %rd49;
	ld.global.f32 	%f78, [%rd50];
	fma.rn.f32 	%f79, %f77, %f78, %f76;
	ld.global.f32 	%f80, [%rd42+16];
	add.s32 	%r60, %r56, 4;
	mul.wide.u32 	%rd51, %r60, 4;
	add.s64 	%rd52, %rd1, %rd51;
	ld.global.f32 	%f81, [%rd52];
	fma.rn.f32 	%f82, %f80, %f81, %f79;
	ld.global.f32 	%f83, [%rd42+20];
	add.s32 	%r61, %r56, 5;
	mul.wide.u32 	%rd53, %r61, 4;
	add.s64 	%rd54, %rd1, %rd53;
	ld.global.f32 	%f84, [%rd54];
	fma.rn.f32 	%f85, %f83, %f84, %f82;
	ld.global.f32 	%f86, [%rd42+24];
	add.s32 	%r62, %r56, 6;
	mul.wide.u32 	%rd55, %r62, 4;
	add.s64 	%rd56, %rd1, %rd55;
	ld.global.f32 	%f87, [%rd56];
	fma.rn.f32 	%f88, %f86, %f87, %f85;
	ld.global.f32 	%f89, [%rd42+28];
	add.s32 	%r63, %r56, 7;
	mul.wide.u32 	%rd57, %r63, 4;
	add.s64 	%rd58, %rd1, %rd57;
	ld.global.f32 	%f90, [%rd58];
	fma.rn.f32 	%f132, %f89, %f90, %f88;
	add.s32 	%r78, %r78, 8;
$L__BB0_9:
	setp.eq.s32 	%p7, %r6, 0;
	@%p7 bra 	$L__BB0_16;
	setp.lt.u32 	%p8, %r7, 3;
	@%p8 bra 	$L__BB0_12;
	add.s32 	%r64, %r11, %r78;
	mul.wide.s32 	%rd59, %r64, 4;
	add.s64 	%rd60, %rd2, %rd59;
	ld.global.f32 	%f92, [%rd60];
	add.s32 	%r65, %r78, %r12;
	mul.wide.u32 	%rd61, %r65, 4;
	add.s64 	%rd62, %rd1, %rd61;
	ld.global.f32 	%f93, [%rd62];
	fma.rn.f32 	%f94, %f92, %f93, %f132;
	ld.global.f32 	%f95, [%rd60+4];
	add.s32 	%r66, %r65, 1;
	mul.wide.u32 	%rd63, %r66, 4;
	add.s64 	%rd64, %rd1, %rd63;
	ld.global.f32 	%f96, [%rd64];
	fma.rn.f32 	%f97, %f95, %f96, %f94;
	ld.global.f32 	%f98, [%rd60+8];
	add.s32 	%r67, %r65, 2;
	mul.wide.u32 	%rd65, %r67, 4;
	add.s64 	%rd66, %rd1, %rd65;
	ld.global.f32 	%f99, [%rd66];
	fma.rn.f32 	%f100, %f98, %f99, %f97;
	ld.global.f32 	%f101, [%rd60+12];
	add.s32 	%r68, %r65, 3;
	mul.wide.u32 	%rd67, %r68, 4;
	add.s64 	%rd68, %rd1, %rd67;
	ld.global.f32 	%f102, [%rd68];
	fma.rn.f32 	%f132, %f101, %f102, %f100;
	add.s32 	%r78, %r78, 4;
$L__BB0_12:
	setp.eq.s32 	%p9, %r9, 0;
	@%p9 bra 	$L__BB0_16;
	setp.eq.s32 	%p10, %r9, 1;
	add.s32 	%r69, %r11, %r78;
	mul.wide.s32 	%rd69, %r69, 4;
	add.s64 	%rd3, %rd2, %rd69;
	ld.global.f32 	%f103, [%rd3];
	add.s32 	%r20, %r78, %r12;
	mul.wide.u32 	%rd70, %r20, 4;
	add.s64 	%rd71, %rd1, %rd70;
	ld.global.f32 	%f104, [%rd71];
	fma.rn.f32 	%f132, %f103, %f104, %f132;
	@%p10 bra 	$L__BB0_16;
	setp.eq.s32 	%p11, %r9, 2;
	ld.global.f32 	%f105, [%rd3+4];
	add.s32 	%r70, %r20, 1;
	mul.wide.u32 	%rd72, %r70, 4;
	add.s64 	%rd73, %rd1, %rd72;
	ld.global.f32 	%f106, [%rd73];
	fma.rn.f32 	%f132, %f105, %f106, %f132;
	@%p11 bra 	$L__BB0_16;
	ld.global.f32 	%f107, [%rd3+8];
	add.s32 	%r71, %r20, 2;
	mul.wide.u32 	%rd74, %r71, 4;
	add.s64 	%rd75, %rd1, %rd74;
	ld.global.f32 	%f108, [%rd75];
	fma.rn.f32 	%f132, %f107, %f108, %f132;
$L__BB0_16:
	add.s32 	%r75, %r75, 1;
	setp.ne.s32 	%p12, %r75, %r24;
	@%p12 bra 	$L__BB0_3;
$L__BB0_17:
	abs.f32 	%f109, %f132;
	mul.f32 	%f110, %f109, 0f4038AA3B;
	ex2.approx.ftz.f32 	%f111, %f110;
	add.f32 	%f112, %f111, 0f3F800000;
	rcp.approx.ftz.f32 	%f113, %f112;
	fma.rn.f32 	%f114, %f113, 0fC0000000, 0f3F800000;
	setp.ge.f32 	%p13, %f109, 0f41102CB4;
	selp.f32 	%f115, 0f3F800000, %f114, %p13;
	copysign.f32 	%f116, %f132, %f115;
	mul.f32 	%f117, %f132, %f132;
	fma.rn.f32 	%f118, %f117, 0f3C80F082, 0fBD563CAE;
	fma.rn.f32 	%f119, %f118, %f117, 0f3E085941;
	fma.rn.f32 	%f120, %f119, %f117, 0fBEAAA9ED;
	fma.rn.f32 	%f121, %f120, %f117, 0f00000000;
	fma.rn.f32 	%f122, %f121, %f132, %f132;
	setp.ge.f32 	%p14, %f109, 0f3F19999A;
	selp.f32 	%f123, %f116, %f122, %p14;
	mov.u32 	%r72, %ctaid.z;
	mad.lo.s32 	%r73, %r23, %r72, %r1;
	mad.lo.s32 	%r74, %r73, %r23, %r2;
	cvta.to.global.u64 	%rd76, %rd4;
	mul.wide.u32 	%rd77, %r74, 4;
	add.s64 	%rd78, %rd76, %rd77;
	st.global.f32 	[%rd78], %f123;
$L__BB0_18:
	ret;

}


// ===== COMPILED SASS (sm_100) =====

	.target	sm_100

	.elftype	@"ET_EXEC"


//--------------------- .note.nv.tkinfo           --------------------------
	.section	.note.nv.tkinfo,"",@"SHT_NOTE"
	.sectionflags	@"SHF_NOTE_NV_TKINFO"
	.tkinfo
        /*0018*/ 	.word	0x00000002
        /*0030*/ 	.string	""
        /*0030*/ 	.string	"ptxas"
        /*0030*/ 	.string	"Cuda compilation tools, release 13.0, V13.0.88"
        /*0030*/ 	.string	"Build cuda_13.0.r13.0/compiler.36424714_0"
        /*0030*/ 	.string	"-arch sm_100 -m 64 "



//--------------------- .note.nv.cuinfo           --------------------------
	.section	.note.nv.cuinfo,"",@"SHT_NOTE"
	.sectionflags	@"SHF_NOTE_NV_CUINFO"
        /*0018*/ 	.short	0x0002
        /*001a*/ 	.short	0x0064
        /*001c*/ 	.short	0x0082
	.zero		2


//--------------------- .nv.info                  --------------------------
	.section	.nv.info,"",@"SHT_CUDA_INFO"
	.align	4


	//----- nvinfo : EIATTR_REGCOUNT
	.align		4
        /*0000*/ 	.byte	0x04, 0x2f
        /*0002*/ 	.short	(.L_1 - .L_0)
	.align		4
.L_0:
        /*0004*/ 	.word	index@(_Z17cudaConvolution2DPfS_S_iii)
        /*0008*/ 	.word	0x00000020


	//----- nvinfo : EIATTR_FRAME_SIZE
	.align		4
.L_1:
        /*000c*/ 	.byte	0x04, 0x11
        /*000e*/ 	.short	(.L_3 - .L_2)
	.align		4
.L_2:
        /*0010*/ 	.word	index@(_Z17cudaConvolution2DPfS_S_iii)
        /*0014*/ 	.word	0x00000000


	//----- nvinfo : EIATTR_MIN_STACK_SIZE
	.align		4
.L_3:
        /*0018*/ 	.byte	0x04, 0x12
        /*001a*/ 	.short	(.L_5 - .L_4)
	.align		4
.L_4:
        /*001c*/ 	.word	index@(_Z17cudaConvolution2DPfS_S_iii)
        /*0020*/ 	.word	0x00000000
.L_5:


//--------------------- .nv.compat                --------------------------
	.section	.nv.compat,"",@"SHT_CUDA_COMPAT_INFO"
	.align	4
        /*0000*/ 	.byte	0x02, 0x09, 0x00, 0x00, 0x02, 0x02, 0x01, 0x00, 0x02, 0x05, 0x05, 0x00, 0x03, 0x07, 0x01, 0x01
        /*0010*/ 	.byte	0x02, 0x03, 0x00, 0x00, 0x02, 0x06, 0x01, 0x00, 0x04, 0x0b, 0x08, 0x00, 0x01, 0x00, 0x00, 0x00
        /*0020*/ 	.byte	0x00, 0x00, 0x00, 0x00


//--------------------- .nv.info._Z17cudaConvolution2DPfS_S_iii --------------------------
	.section	.nv.info._Z17cudaConvolution2DPfS_S_iii,"",@"SHT_CUDA_INFO"
	.sectionflags	@""
	.align	4


	//----- nvinfo : EIATTR_CUDA_API_VERSION
	.align		4
        /*0000*/ 	.byte	0x04, 0x37
        /*0002*/ 	.short	(.L_7 - .L_6)
.L_6:
        /*0004*/ 	.word	0x00000082


	//----- nvinfo : EIATTR_KPARAM_INFO
	.align		4
.L_7:
        /*0008*/ 	.byte	0x04, 0x17
        /*000a*/ 	.short	(.L_9 - .L_8)
.L_8:
        /*000c*/ 	.word	0x00000000
        /*0010*/ 	.short	0x0005
        /*0012*/ 	.short	0x0020
        /*0014*/ 	.byte	0x00, 0xf0, 0x11, 0x00


	//----- nvinfo : EIATTR_KPARAM_INFO
	.align		4
.L_9:
        /*0018*/ 	.byte	0x04, 0x17
        /*001a*/ 	.short	(.L_11 - .L_10)
.L_10:
        /*001c*/ 	.word	0x00000000
        /*0020*/ 	.short	0x0004
        /*0022*/ 	.short	0x001c
        /*0024*/ 	.byte	0x00, 0xf0, 0x11, 0x00


	//----- nvinfo : EIATTR_KPARAM_INFO
	.align		4
.L_11:
        /*0028*/ 	.byte	0x04, 0x17
        /*002a*/ 	.short	(.L_13 - .L_12)
.L_12:
        /*002c*/ 	.word	0x00000000
        /*0030*/ 	.short	0x0003
        /*0032*/ 	.short	0x0018
        /*0034*/ 	.byte	0x00, 0xf0, 0x11, 0x00


	//----- nvinfo : EIATTR_KPARAM_INFO
	.align		4
.L_13:
        /*0038*/ 	.byte	0x04, 0x17
        /*003a*/ 	.short	(.L_15 - .L_14)
.L_14:
        /*003c*/ 	.word	0x00000000
        /*0040*/ 	.short	0x0002
        /*0042*/ 	.short	0x0010
        /*0044*/ 	.byte	0x00, 0xf5, 0x21, 0x00


	//----- nvinfo : EIATTR_KPARAM_INFO
	.align		4
.L_15:
        /*0048*/ 	.byte	0x04, 0x17
        /*004a*/ 	.short	(.L_17 - .L_16)
.L_16:
        /*004c*/ 	.word	0x00000000
        /*0050*/ 	.short	0x0001
        /*0052*/ 	.short	0x0008
        /*0054*/ 	.byte	0x00, 0xf5, 0x21, 0x00


	//----- nvinfo : EIATTR_KPARAM_INFO
	.align		4
.L_17:
        /*0058*/ 	.byte	0x04, 0x17
        /*005a*/ 	.short	(.L_19 - .L_18)
.L_18:
        /*005c*/ 	.word	0x00000000
        /*0060*/ 	.short	0x0000
        /*0062*/ 	.short	0x0000
        /*0064*/ 	.byte	0x00, 0xf5, 0x21, 0x00


	//----- nvinfo : EIATTR_SPARSE_MMA_MASK
	.align		4
.L_19:
        /*0068*/ 	.byte	0x03, 0x50
        /*006a*/ 	.short	0x0000


	//----- nvinfo : EIATTR_MAXREG_COUNT
	.align		4
        /*006c*/ 	.byte	0x03, 0x1b
        /*006e*/ 	.short	0x00ff


	//----- nvinfo : EIATTR_MERCURY_ISA_VERSION
	.align		4
        /*0070*/ 	.byte	0x03, 0x5f
        /*0072*/ 	.short	0x0101


	//----- nvinfo : EIATTR_VRC_CTA_INIT_COUNT
	.align		4
        /*0074*/ 	.byte	0x02, 0x4a
	.zero		1
	.zero		1


	//----- nvinfo : EIATTR_EXIT_INSTR_OFFSETS
	.align		4
        /*0078*/ 	.byte	0x04, 0x1c
        /*007a*/ 	.short	(.L_21 - .L_20)


	//   ....[0]....
.L_20:
        /*007c*/ 	.word	0x000000c0


	//   ....[1]....
        /*0080*/ 	.word	0x00000fd0


	//----- nvinfo : EIATTR_CBANK_PARAM_SIZE
	.align		4
.L_21:
        /*0084*/ 	.byte	0x03, 0x19
        /*0086*/ 	.short	0x0024


	//----- nvinfo : EIATTR_PARAM_CBANK
	.align		4
        /*0088*/ 	.byte	0x04, 0x0a
        /*008a*/ 	.short	(.L_23 - .L_22)
	.align		4
.L_22:
        /*008c*/ 	.word	index@(.nv.constant0._Z17cudaConvolution2DPfS_S_iii)
        /*0090*/ 	.short	0x0380
        /*0092*/ 	.short	0x0024


	//----- nvinfo : EIATTR_SW_WAR
	.align		4
.L_23:
        /*0094*/ 	.byte	0x04, 0x36
        /*0096*/ 	.short	(.L_25 - .L_24)
.L_24:
        /*0098*/ 	.word	0x00000008
.L_25:


//--------------------- .nv.callgraph             --------------------------
	.section	.nv.callgraph,"",@"SHT_CUDA_CALLGRAPH"
	.align	4
	.sectionentsize	8
	.align		4
        /*0000*/ 	.word	0x00000000
	.align		4
        /*0004*/ 	.word	0xffffffff
	.align		4
        /*0008*/ 	.word	0x00000000
	.align		4
        /*000c*/ 	.word	0xfffffffe
	.align		4
        /*0010*/ 	.word	0x00000000
	.align		4
        /*0014*/ 	.word	0xfffffffd
	.align		4
        /*0018*/ 	.word	0x00000000
	.align		4
        /*001c*/ 	.word	0xfffffffc


//--------------------- .text._Z17cudaConvolution2DPfS_S_iii --------------------------
	.section	.text._Z17cudaConvolution2DPfS_S_iii,"ax",@progbits
	.align	128
        .global         _Z17cudaConvolution2DPfS_S_iii
        .type           _Z17cudaConvolution2DPfS_S_iii,@function
        .size           _Z17cudaConvolution2DPfS_S_iii,(.L_x_8 - _Z17cudaConvolution2DPfS_S_iii)
        .other          _Z17cudaConvolution2DPfS_S_iii,@"STO_CUDA_ENTRY STV_DEFAULT"
_Z17cudaConvolution2DPfS_S_iii:
.text._Z17cudaConvolution2DPfS_S_iii:
[----:B------:R-:W-:Y:S01]  /*0000*/  LDC R1, c[0x0][0x37c] ;  /* 0x0000df00ff017b82 */ /* 0x000fe20000000800 */
[----:B------:R-:W0:Y:S07]  /*0010*/  S2R R3, SR_TID.Y ;  /* 0x0000000000037919 */ /* 0x000e2e0000002200 */
[----:B------:R-:W0:Y:S01]  /*0020*/  S2UR UR4, SR_CTAID.Y ;  /* 0x00000000000479c3 */ /* 0x000e220000002600 */
[----:B------:R-:W1:Y:S01]  /*0030*/  LDCU UR6, c[0x0][0x39c] ;  /* 0x00007380ff0677ac */ /* 0x000e620008000800 */
[----:B------:R-:W2:Y:S06]  /*0040*/  S2R R5, SR_TID.X ;  /* 0x0000000000057919 */ /* 0x000eac0000002100 */
[----:B------:R-:W0:Y:S08]  /*0050*/  LDC R0, c[0x0][0x364] ;  /* 0x0000d900ff007b82 */ /* 0x000e300000000800 */
[----:B------:R-:W2:Y:S08]  /*0060*/  S2UR UR5, SR_CTAID.X ;  /* 0x00000000000579c3 */ /* 0x000eb00000002500 */
[----:B------:R-:W2:Y:S01]  /*0070*/  LDC R2, c[0x0][0x360] ;  /* 0x0000d800ff027b82 */ /* 0x000ea20000000800 */
[----:B0-----:R-:W-:-:S02]  /*0080*/  IMAD R0, R0, UR4, R3 ;  /* 0x0000000400007c24 */ /* 0x001fc4000f8e0203 */
[----:B--2---:R-:W-:-:S05]  /*0090*/  IMAD R3, R2, UR5, R5 ;  /* 0x0000000502037c24 */ /* 0x004fca000f8e0205 */
[----:B------:R-:W-:-:S04]  /*00a0*/  VIMNMX R2, PT, PT, R0, R3, !PT ;  /* 0x0000000300027248 */ /* 0x000fc80007fe0100 */
[----:B-1----:R-:W-:-:S13]  /*00b0*/  ISETP.GE.AND P0, PT, R2, UR6, PT ;  /* 0x0000000602007c0c */ /* 0x002fda000bf06270 */
[----:B------:R-:W-:Y:S05]  /*00c0*/  @P0 EXIT ;  /* 0x000000000000094d */ /* 0x000fea0003800000 */
[----:B------:R-:W0:Y:S01]  /*00d0*/  LDC R8, c[0x0][0x3a0] ;  /* 0x0000e800ff087b82 */ /* 0x000e220000000800 */
[----:B------:R-:W1:Y:S01]  /*00e0*/  LDCU.64 UR4, c[0x0][0x358] ;  /* 0x00006b00ff0477ac */ /* 0x000e620008000a00 */
[----:B------:R-:W-:Y:S01]  /*00f0*/  HFMA2 R24, -RZ, RZ, 0, 0 ;  /* 0x00000000ff187431 */ /* 0x000fe200000001ff */
[----:B0-----:R-:W-:-:S13]  /*0100*/  ISETP.GE.AND P0, PT, R8, 0x1, PT ;  /* 0x000000010800780c */ /* 0x001fda0003f06270 */
[----:B-1----:R-:W-:Y:S05]  /*0110*/  @!P0 BRA `(.L_x_0) ;  /* 0x0000000c004c8947 */ /* 0x002fea0003800000 */
[----:B------:R-:W0:Y:S01]  /*0120*/  S2R R4, SR_CTAID.Z ;  /* 0x0000000000047919 */ /* 0x000e220000002700 */
[C---:B------:R-:W-:Y:S02]  /*0130*/  LOP3.LUT R6, R8.reuse, 0x7, RZ, 0xc0, !PT ;  /* 0x0000000708067812 */ /* 0x040fe400078ec0ff */
[----:B------:R-:W-:Y:S02]  /*0140*/  LOP3.LUT R5, R8, 0xf, RZ, 0xc0, !PT ;  /* 0x0000000f08057812 */ /* 0x000fe400078ec0ff */
[----:B------:R-:W-:Y:S02]  /*0150*/  IADD3 R7, PT, PT, R6, -0x1, RZ ;  /* 0xffffffff06077810 */ /* 0x000fe40007ffe0ff */
[----:B------:R-:W-:Y:S02]  /*0160*/  IADD3 R2, PT, PT, R5, -0x1, RZ ;  /* 0xffffffff05027810 */ /* 0x000fe40007ffe0ff */
[----:B------:R-:W-:Y:S02]  /*0170*/  ISETP.GE.U32.AND P1, PT, R7, 0x3, PT ;  /* 0x000000030700780c */ /* 0x000fe40003f26070 */
[----:B------:R-:W-:-:S02]  /*0180*/  LOP3.LUT R7, R8, 0x7ffffff0, RZ, 0xc0, !PT ;  /* 0x7ffffff008077812 */ /* 0x000fc400078ec0ff */
[----:B------:R-:W-:Y:S02]  /*0190*/  ISETP.GE.U32.AND P0, PT, R2, 0x7, PT ;  /* 0x000000070200780c */ /* 0x000fe40003f06070 */
[----:B------:R-:W-:Y:S02]  /*01a0*/  LOP3.LUT R8, R8, 0x3, RZ, 0xc0, !PT ;  /* 0x0000000308087812 */ /* 0x000fe400078ec0ff */
[----:B------:R-:W-:Y:S02]  /*01b0*/  MOV R24, RZ ;  /* 0x000000ff00187202 */ /* 0x000fe40000000f00 */
[----:B------:R-:W-:-:S07]  /*01c0*/  MOV R9, RZ ;  /* 0x000000ff00097202 */ /* 0x000fce0000000f00 */
.L_x_6:
[----:B------:R-:W1:Y:S01]  /*01d0*/  LDC R10, c[0x0][0x3a0] ;  /* 0x0000e800ff0a7b82 */ /* 0x000e620000000800 */
[----:B------:R-:W2:Y:S01]  /*01e0*/  LDCU UR6, c[0x0][0x398] ;  /* 0x00007300ff0677ac */ /* 0x000ea20008000800 */
[----:B------:R-:W-:Y:S02]  /*01f0*/  IADD3 R2, PT, PT, R0, R9, RZ ;  /* 0x0000000900027210 */ /* 0x000fe40007ffe0ff */
[----:B------:R-:W-:-:S03]  /*0200*/  MOV R13, RZ ;  /* 0x000000ff000d7202 */ /* 0x000fc60000000f00 */
[----:B--2---:R-:W-:Y:S01]  /*0210*/  IMAD R2, R2, UR6, R3 ;  /* 0x0000000602027c24 */ /* 0x004fe2000f8e0203 */
[----:B-1----:R-:W-:Y:S01]  /*0220*/  ISETP.GE.U32.AND P3, PT, R10, 0x10, PT ;  /* 0x000000100a00780c */ /* 0x002fe20003f66070 */
[----:B0-----:R-:W-:Y:S01]  /*0230*/  IMAD R11, R4, R10, R9 ;  /* 0x0000000a040b7224 */ /* 0x001fe200078e0209 */
[----:B------:R-:W-:-:S04]  /*0240*/  IADD3 R9, PT, PT, R9, 0x1, RZ ;  /* 0x0000000109097810 */ /* 0x000fc80007ffe0ff */
[----:B------:R-:W-:-:S07]  /*0250*/  ISETP.NE.AND P2, PT, R9, R10, PT ;  /* 0x0000000a0900720c */ /* 0x000fce0003f45270 */
[----:B------:R-:W-:Y:S06]  /*0260*/  @!P3 BRA `(.L_x_1) ;  /* 0x000000040064b947 */ /* 0x000fec0003800000 */
[----:B------:R-:W-:-:S07]  /*0270*/  HFMA2 R18, -RZ, RZ, 0, 0 ;  /* 0x00000000ff127431 */ /* 0x000fce00000001ff */
.L_x_2:
[----:B------:R-:W0:Y:S01]  /*0280*/  LDC.64 R12, c[0x0][0x388] ;  /* 0x0000e200ff0c7b82 */ /* 0x000e220000000a00 */
[----:B------:R-:W-:Y:S01]  /*0290*/  IMAD R21, R11, R10, R18 ;  /* 0x0000000a0b157224 */ /* 0x000fe200078e0212 */
[----:B------:R-:W-:-:S04]  /*02a0*/  IADD3 R17, PT, PT, R2, R18, RZ ;  /* 0x0000001202117210 */ /* 0x000fc80007ffe0ff */
[C---:B------:R-:W-:Y:S02]  /*02b0*/  IADD3 R23, PT, PT, R21.reuse, 0x1, RZ ;  /* 0x0000000115177810 */ /* 0x040fe40007ffe0ff */
[----:B------:R-:W1:Y:S01]  /*02c0*/  LDC.64 R14, c[0x0][0x380] ;  /* 0x0000e000ff0e7b82 */ /* 0x000e620000000a00 */
[----:B0-----:R-:W-:-:S04]  /*02d0*/  IMAD.WIDE.U32 R26, R21, 0x4, R12 ;  /* 0x00000004151a7825 */ /* 0x001fc800078e000c */
[----:B------:R-:W-:Y:S02]  /*02e0*/  IMAD.WIDE.U32 R22, R23, 0x4, R12 ;  /* 0x0000000417167825 */ /* 0x000fe400078e000c */
[----:B------:R0:W2:Y:S02]  /*02f0*/  LDG.E R26, desc[UR4][R26.64] ;  /* 0x000000041a1a7981 */ /* 0x0000a4000c1e1900 */
[----:B-1----:R-:W-:Y:S01]  /*0300*/  IMAD.WIDE R14, R17, 0x4, R14 ;  /* 0x00000004110e7825 */ /* 0x002fe200078e020e */
[----:B------:R-:W-:Y:S01]  /*0310*/  IADD3 R17, PT, PT, R21, 0x2, RZ ;  /* 0x0000000215117810 */ /* 0x000fe20007ffe0ff */
[----:B------:R-:W3:Y:S04]  /*0320*/  LDG.E R22, desc[UR4][R22.64] ;  /* 0x0000000416167981 */ /* 0x000ee8000c1e1900 */
[----:B------:R-:W2:Y:S01]  /*0330*/  LDG.E R25, desc[UR4][R14.64] ;  /* 0x000000040e197981 */ /* 0x000ea2000c1e1900 */
[----:B------:R-:W-:-:S03]  /*0340*/  IMAD.WIDE.U32 R16, R17, 0x4, R12 ;  /* 0x0000000411107825 */ /* 0x000fc600078e000c */
[----:B------:R-:W3:Y:S04]  /*0350*/  LDG.E R29, desc[UR4][R14.64+0x4] ;  /* 0x000004040e1d7981 */ /* 0x000ee8000c1e1900 */
[----:B------:R-:W4:Y:S04]  /*0360*/  LDG.E R16, desc[UR4][R16.64] ;  /* 0x0000000410107981 */ /* 0x000f28000c1e1900 */
[----:B------:R-:W4:Y:S01]  /*0370*/  LDG.E R19, desc[UR4][R14.64+0x8] ;  /* 0x000008040e137981 */ /* 0x000f22000c1e1900 */
[C---:B------:R-:W-:Y:S02]  /*0380*/  IADD3 R28, PT, PT, R21.reuse, 0x3, RZ ;  /* 0x00000003151c7810 */ /* 0x040fe40007ffe0ff */
[----:B0-----:R-:W-:Y:S01]  /*0390*/  IADD3 R27, PT, PT, R21, 0x5, RZ ;  /* 0x00000005151b7810 */ /* 0x001fe20007ffe0ff */
[----:B--2---:R-:W-:-:S02]  /*03a0*/  FFMA R20, R25, R26, R24 ;  /* 0x0000001a19147223 */ /* 0x004fc40000000018 */
[----:B------:R-:W-:Y:S01]  /*03b0*/  IMAD.WIDE.U32 R24, R28, 0x4, R12 ;  /* 0x000000041c187825 */ /* 0x000fe200078e000c */
[----:B------:R-:W-:-:S03]  /*03c0*/  IADD3 R28, PT, PT, R21, 0x4, RZ ;  /* 0x00000004151c7810 */ /* 0x000fc60007ffe0ff */
[----:B---3--:R-:W-:Y:S02]  /*03d0*/  FFMA R20, R29, R22, R20 ;  /* 0x000000161d147223 */ /* 0x008fe40000000014 */
[----:B------:R-:W2:Y:S01]  /*03e0*/  LDG.E R29, desc[UR4][R14.64+0x10] ;  /* 0x000010040e1d7981 */ /* 0x000ea2000c1e1900 */
[----:B------:R-:W-:-:S03]  /*03f0*/  IMAD.WIDE.U32 R22, R28, 0x4, R12 ;  /* 0x000000041c167825 */ /* 0x000fc600078e000c */
[----:B------:R0:W3:Y:S01]  /*0400*/  LDG.E R24, desc[UR4][R24.64] ;  /* 0x0000000418187981 */ /* 0x0000e2000c1e1900 */
[----:B----4-:R-:W-:Y:S01]  /*0410*/  FFMA R19, R19, R16, R20 ;  /* 0x0000001013137223 */ /* 0x010fe20000000014 */
[----:B------:R-:W-:Y:S02]  /*0420*/  IMAD.WIDE.U32 R16, R27, 0x4, R12 ;  /* 0x000000041b107825 */ /* 0x000fe400078e000c */
[----:B------:R-:W3:Y:S01]  /*0430*/  LDG.E R20, desc[UR4][R14.64+0xc] ;  /* 0x00000c040e147981 */ /* 0x000ee2000c1e1900 */
[----:B------:R-:W-:-:S03]  /*0440*/  IADD3 R27, PT, PT, R21, 0x6, RZ ;  /* 0x00000006151b7810 */ /* 0x000fc60007ffe0ff */
[----:B------:R1:W2:Y:S02]  /*0450*/  LDG.E R22, desc[UR4][R22.64] ;  /* 0x0000000416167981 */ /* 0x0002a4000c1e1900 */
[----:B------:R-:W-:Y:S02]  /*0460*/  IMAD.WIDE.U32 R26, R27, 0x4, R12 ;  /* 0x000000041b1a7825 */ /* 0x000fe400078e000c */
[----:B------:R-:W4:Y:S04]  /*0470*/  LDG.E R17, desc[UR4][R16.64] ;  /* 0x0000000410117981 */ /* 0x000f28000c1e1900 */
[----:B------:R-:W4:Y:S04]  /*0480*/  LDG.E R28, desc[UR4][R14.64+0x14] ;  /* 0x000014040e1c7981 */ /* 0x000f28000c1e1900 */
[----:B------:R-:W5:Y:S04]  /*0490*/  LDG.E R27, desc[UR4][R26.64] ;  /* 0x000000041a1b7981 */ /* 0x000f68000c1e1900 */
[----:B------:R-:W5:Y:S01]  /*04a0*/  LDG.E R16, desc[UR4][R14.64+0x18] ;  /* 0x000018040e107981 */ /* 0x000f62000c1e1900 */
[----:B0-----:R-:W-:-:S02]  /*04b0*/  IADD3 R25, PT, PT, R21, 0x7, RZ ;  /* 0x0000000715197810 */ /* 0x001fc40007ffe0ff */
[----:B-1----:R-:W-:Y:S01]  /*04c0*/  IADD3 R23, PT, PT, R21, 0x8, RZ ;  /* 0x0000000815177810 */ /* 0x002fe20007ffe0ff */
[----:B---3--:R-:W-:Y:S02]  /*04d0*/  FFMA R20, R20, R24, R19 ;  /* 0x0000001814147223 */ /* 0x008fe40000000013 */
[----:B------:R-:W-:-:S04]  /*04e0*/  IMAD.WIDE.U32 R24, R25, 0x4, R12 ;  /* 0x0000000419187825 */ /* 0x000fc800078e000c */
[----:B--2---:R-:W-:Y:S01]  /*04f0*/  FFMA R29, R29, R22, R20 ;  /* 0x000000161d1d7223 */ /* 0x004fe20000000014 */
[----:B------:R-:W-:Y:S01]  /*0500*/  IMAD.WIDE.U32 R22, R23, 0x4, R12 ;  /* 0x0000000417167825 */ /* 0x000fe200078e000c */
[----:B------:R-:W2:Y:S04]  /*0510*/  LDG.E R20, desc[UR4][R14.64+0x1c] ;  /* 0x00001c040e147981 */ /* 0x000ea8000c1e1900 */
[----:B------:R0:W2:Y:S01]  /*0520*/  LDG.E R24, desc[UR4][R24.64] ;  /* 0x0000000418187981 */ /* 0x0000a2000c1e1900 */
[----:B----4-:R-:W-:Y:S01]  /*0530*/  FFMA R19, R28, R17, R29 ;  /* 0x000000111c137223 */ /* 0x010fe2000000001d */
[C---:B------:R-:W-:Y:S02]  /*0540*/  IADD3 R17, PT, PT, R21.reuse, 0x9, RZ ;  /* 0x0000000915117810 */ /* 0x040fe40007ffe0ff */
[----:B------:R-:W3:Y:S04]  /*0550*/  LDG.E R22, desc[UR4][R22.64] ;  /* 0x0000000416167981 */ /* 0x000ee8000c1e1900 */
[----:B------:R-:W3:Y:S01]  /*0560*/  LDG.E R29, desc[UR4][R14.64+0x20] ;  /* 0x000020040e1d7981 */ /* 0x000ee2000c1e1900 */
[----:B-----5:R-:W-:Y:S01]  /*0570*/  FFMA R19, R16, R27, R19 ;  /* 0x0000001b10137223 */ /* 0x020fe20000000013 */
[----:B------:R-:W-:Y:S01]  /*0580*/  IADD3 R27, PT, PT, R21, 0xa, RZ ;  /* 0x0000000a151b7810 */ /* 0x000fe20007ffe0ff */
[--C-:B------:R-:W-:Y:S01]  /*0590*/  IMAD.WIDE.U32 R16, R17, 0x4, R12.reuse ;  /* 0x0000000411107825 */ /* 0x100fe200078e000c */
[----:B------:R-:W4:Y:S03]  /*05a0*/  LDG.E R28, desc[UR4][R14.64+0x24] ;  /* 0x000024040e1c7981 */ /* 0x000f26000c1e1900 */
[----:B------:R-:W-:Y:S01]  /*05b0*/  IMAD.WIDE.U32 R26, R27, 0x4, R12 ;  /* 0x000000041b1a7825 */ /* 0x000fe200078e000c */
[----:B------:R-:W5:Y:S04]  /*05c0*/  LDG.E R23, desc[UR4][R14.64+0x28] ;  /* 0x000028040e177981 */ /* 0x000f68000c1e1900 */
[----:B------:R-:W4:Y:S04]  /*05d0*/  LDG.E R17, desc[UR4][R16.64] ;  /* 0x0000000410117981 */ /* 0x000f28000c1e1900 */
[----:B------:R-:W5:Y:S01]  /*05e0*/  LDG.E R26, desc[UR4][R26.64] ;  /* 0x000000041a1a7981 */ /* 0x000f62000c1e1900 */
[----:B0-----:R-:W-:-:S03]  /*05f0*/  IADD3 R25, PT, PT, R21, 0xb, RZ ;  /* 0x0000000b15197810 */ /* 0x001fc60007ffe0ff */
[----:B------:R-:W5:Y:S01]  /*0600*/  LDG.E R27, desc[UR4][R14.64+0x3c] ;  /* 0x00003c040e1b7981 */ /* 0x000f62000c1e1900 */
[----:B--2---:R-:W-:-:S04]  /*0610*/  FFMA R20, R20, R24, R19 ;  /* 0x0000001814147223 */ /* 0x004fc80000000013 */
[----:B---3--:R-:W-:Y:S01]  /*0620*/  FFMA R29, R29, R22, R20 ;  /* 0x000000161d1d7223 */ /* 0x008fe20000000014 */
[----:B------:R-:W-:Y:S01]  /*0630*/  IMAD.WIDE.U32 R24, R25, 0x4, R12 ;  /* 0x0000000419187825 */ /* 0x000fe200078e000c */
[C---:B------:R-:W-:Y:S01]  /*0640*/  IADD3 R20, PT, PT, R21.reuse, 0xe, RZ ;  /* 0x0000000e15147810 */ /* 0x040fe20007ffe0ff */
[----:B------:R-:W2:Y:S04]  /*0650*/  LDG.E R22, desc[UR4][R14.64+0x38] ;  /* 0x000038040e167981 */ /* 0x000ea8000c1e1900 */
[----:B------:R-:W3:Y:S01]  /*0660*/  LDG.E R25, desc[UR4][R24.64] ;  /* 0x0000000418197981 */ /* 0x000ee2000c1e1900 */
[----:B----4-:R-:W-:Y:S01]  /*0670*/  FFMA R28, R28, R17, R29 ;  /* 0x000000111c1c7223 */ /* 0x010fe2000000001d */
[----:B------:R-:W-:-:S03]  /*0680*/  IADD3 R29, PT, PT, R21, 0xc, RZ ;  /* 0x0000000c151d7810 */ /* 0x000fc60007ffe0ff */
[----:B-----5:R-:W-:Y:S01]  /*0690*/  FFMA R19, R23, R26, R28 ;  /* 0x0000001a17137223 */ /* 0x020fe2000000001c */
[----:B------:R-:W-:Y:S01]  /*06a0*/  IADD3 R28, PT, PT, R21, 0xd, RZ ;  /* 0x0000000d151c7810 */ /* 0x000fe20007ffe0ff */
[--C-:B------:R-:W-:Y:S01]  /*06b0*/  IMAD.WIDE.U32 R16, R29, 0x4, R12.reuse ;  /* 0x000000041d107825 */ /* 0x100fe200078e000c */
[----:B------:R-:W3:Y:S03]  /*06c0*/  LDG.E R26, desc[UR4][R14.64+0x2c] ;  /* 0x00002c040e1a7981 */ /* 0x000ee6000c1e1900 */
[--C-:B------:R-:W-:Y:S01]  /*06d0*/  IMAD.WIDE.U32 R28, R28, 0x4, R12.reuse ;  /* 0x000000041c1c7825 */ /* 0x100fe200078e000c */
[----:B------:R-:W4:Y:S04]  /*06e0*/  LDG.E R24, desc[UR4][R14.64+0x30] ;  /* 0x000030040e187981 */ /* 0x000f28000c1e1900 */
[----:B------:R-:W4:Y:S04]  /*06f0*/  LDG.E R17, desc[UR4][R16.64] ;  /* 0x0000000410117981 */ /* 0x000f28000c1e1900 */
[----:B------:R0:W5:Y:S04]  /*0700*/  LDG.E R28, desc[UR4][R28.64] ;  /* 0x000000041c1c7981 */ /* 0x000168000c1e1900 */
[----:B------:R-:W5:Y:S01]  /*0710*/  LDG.E R23, desc[UR4][R14.64+0x34] ;  /* 0x000034040e177981 */ /* 0x000f62000c1e1900 */
[----:B0-----:R-:W-:Y:S01]  /*0720*/  IADD3 R29, PT, PT, R21, 0xf, RZ ;  /* 0x0000000f151d7810 */ /* 0x001fe20007ffe0ff */
[----:B------:R-:W-:-:S04]  /*0730*/  IMAD.WIDE.U32 R20, R20, 0x4, R12 ;  /* 0x0000000414147825 */ /* 0x000fc800078e000c */
[----:B------:R-:W-:Y:S02]  /*0740*/  IMAD.WIDE.U32 R12, R29, 0x4, R12 ;  /* 0x000000041d0c7825 */ /* 0x000fe400078e000c */
[----:B------:R-:W2:Y:S04]  /*0750*/  LDG.E R20, desc[UR4][R20.64] ;  /* 0x0000000414147981 */ /* 0x000ea8000c1e1900 */
[----:B------:R-:W2:Y:S01]  /*0760*/  LDG.E R12, desc[UR4][R12.64] ;  /* 0x000000040c0c7981 */ /* 0x000ea2000c1e1900 */
[----:B------:R-:W-:-:S04]  /*0770*/  IADD3 R18, PT, PT, R18, 0x10, RZ ;  /* 0x0000001012127810 */ /* 0x000fc80007ffe0ff */
[----:B------:R-:W-:Y:S01]  /*0780*/  ISETP.NE.AND P3, PT, R18, R7, PT ;  /* 0x000000071200720c */ /* 0x000fe20003f65270 */
[----:B---3--:R-:W-:-:S04]  /*0790*/  FFMA R19, R26, R25, R19 ;  /* 0x000000191a137223 */ /* 0x008fc80000000013 */
[----:B----4-:R-:W-:-:S04]  /*07a0*/  FFMA R24, R24, R17, R19 ;  /* 0x0000001118187223 */ /* 0x010fc80000000013 */
[----:B-----5:R-:W-:-:S04]  /*07b0*/  FFMA R23, R23, R28, R24 ;  /* 0x0000001c17177223 */ /* 0x020fc80000000018 */
[----:B--2---:R-:W-:-:S04]  /*07c0*/  FFMA R22, R22, R20, R23 ;  /* 0x0000001416167223 */ /* 0x004fc80000000017 */
[----:B------:R-:W-:Y:S01]  /*07d0*/  FFMA R24, R27, R12, R22 ;  /* 0x0000000c1b187223 */ /* 0x000fe20000000016 */
[----:B------:R-:W-:Y:S06]  /*07e0*/  @P3 BRA `(.L_x_2) ;  /* 0xfffffff800a43947 */ /* 0x000fec000383ffff */
[----:B------:R-:W-:-:S07]  /*07f0*/  MOV R13, R7 ;  /* 0x00000007000d7202 */ /* 0x000fce0000000f00 */
.L_x_1:
[----:B------:R-:W-:-:S13]  /*0800*/  ISETP.NE.AND P3, PT, R5, RZ, PT ;  /* 0x000000ff0500720c */ /* 0x000fda0003f65270 */
[----:B------:R-:W-:Y:S05]  /*0810*/  @!P3 BRA `(.L_x_3) ;  /* 0x000000040088b947 */ /* 0x000fea0003800000 */
[----:B------:R-:W-:Y:S01]  /*0820*/  ISETP.NE.AND P3, PT, R6, RZ, PT ;  /* 0x000000ff0600720c */ /* 0x000fe20003f65270 */
[----:B------:R-:W-:-:S12]  /*0830*/  @!P0 BRA `(.L_x_4) ;  /* 0x0000000000b48947 */ /* 0x000fd80003800000 */
[----:B------:R-:W0:Y:S01]  /*0840*/  LDC.64 R14, c[0x0][0x388] ;  /* 0x0000e200ff0e7b82 */ /* 0x000e220000000a00 */
[----:B------:R-:W-:Y:S01]  /*0850*/  IMAD R17, R11, R10, R13 ;  /* 0x0000000a0b117224 */ /* 0x000fe200078e020d */
[----:B------:R-:W-:-:S04]  /*0860*/  IADD3 R19, PT, PT, R2, R13, RZ ;  /* 0x0000000d02137210 */ /* 0x000fc80007ffe0ff */
[C---:B------:R-:W-:Y:S02]  /*0870*/  IADD3 R21, PT, PT, R17.reuse, 0x1, RZ ;  /* 0x0000000111157810 */ /* 0x040fe40007ffe0ff */
[----:B------:R-:W1:Y:S01]  /*0880*/  LDC.64 R26, c[0x0][0x380] ;  /* 0x0000e000ff1a7b82 */ /* 0x000e620000000a00 */
[----:B0-----:R-:W-:-:S04]  /*0890*/  IMAD.WIDE.U32 R22, R17, 0x4, R14 ;  /* 0x0000000411167825 */ /* 0x001fc800078e000e */
[----:B------:R-:W-:Y:S02]  /*08a0*/  IMAD.WIDE.U32 R20, R21, 0x4, R14 ;  /* 0x0000000415147825 */ /* 0x000fe400078e000e */
[----:B------:R-:W2:Y:S02]  /*08b0*/  LDG.E R22, desc[UR4][R22.64] ;  /* 0x0000000416167981 */ /* 0x000ea4000c1e1900 */
[----:B-1----:R-:W-:Y:S01]  /*08c0*/  IMAD.WIDE R26, R19, 0x4, R26 ;  /* 0x00000004131a7825 */ /* 0x002fe200078e021a */
[----:B------:R-:W-:Y:S01]  /*08d0*/  IADD3 R19, PT, PT, R17, 0x2, RZ ;  /* 0x0000000211137810 */ /* 0x000fe20007ffe0ff */
[----:B------:R0:W3:Y:S04]  /*08e0*/  LDG.E R20, desc[UR4][R20.64] ;  /* 0x0000000414147981 */ /* 0x0000e8000c1e1900 */
[----:B------:R-:W2:Y:S01]  /*08f0*/  LDG.E R25, desc[UR4][R26.64] ;  /* 0x000000041a197981 */ /* 0x000ea2000c1e1900 */
[----:B------:R-:W-:-:S03]  /*0900*/  IMAD.WIDE.U32 R18, R19, 0x4, R14 ;  /* 0x0000000413127825 */ /* 0x000fc600078e000e */
[----:B------:R-:W3:Y:S04]  /*0910*/  LDG.E R12, desc[UR4][R26.64+0x4] ;  /* 0x000004041a0c7981 */ /* 0x000ee8000c1e1900 */
[----:B------:R-:W4:Y:S04]  /*0920*/  LDG.E R18, desc[UR4][R18.64] ;  /* 0x0000000412127981 */ /* 0x000f28000c1e1900 */
[----:B------:R-:W4:Y:S01]  /*0930*/  LDG.E R29, desc[UR4][R26.64+0x8] ;  /* 0x000008041a1d7981 */ /* 0x000f22000c1e1900 */
[C---:B------:R-:W-:Y:S02]  /*0940*/  IADD3 R16, PT, PT, R17.reuse, 0x4, RZ ;  /* 0x0000000411107810 */ /* 0x040fe40007ffe0ff */
[----:B0-----:R-:W-:Y:S01]  /*0950*/  IADD3 R21, PT, PT, R17, 0x5, RZ ;  /* 0x0000000511157810 */ /* 0x001fe20007ffe0ff */
[----:B------:R-:W5:Y:S01]  /*0960*/  LDG.E R23, desc[UR4][R26.64+0xc] ;  /* 0x00000c041a177981 */ /* 0x000f62000c1e1900 */
[----:B--2---:R-:W-:-:S03]  /*0970*/  FFMA R25, R25, R22, R24 ;  /* 0x0000001619197223 */ /* 0x004fc60000000018 */
[----:B------:R-:W2:Y:S01]  /*0980*/  LDG.E R22, desc[UR4][R26.64+0x10] ;  /* 0x000010041a167981 */ /* 0x000ea2000c1e1900 */
[----:B---3--:R-:W-:Y:S01]  /*0990*/  FFMA R12, R12, R20, R25 ;  /* 0x000000140c0c7223 */ /* 0x008fe20000000019 */
[----:B------:R-:W-:Y:S02]  /*09a0*/  IADD3 R25, PT, PT, R17, 0x3, RZ ;  /* 0x0000000311197810 */ /* 0x000fe40007ffe0ff */
[----:B------:R-:W3:Y:S01]  /*09b0*/  LDG.E R24, desc[UR4][R26.64+0x14] ;  /* 0x000014041a187981 */ /* 0x000ee2000c1e1900 */
[----:B----4-:R-:W-:Y:S02]  /*09c0*/  FFMA R12, R29, R18, R12 ;  /* 0x000000121d0c7223 */ /* 0x010fe4000000000c */
[--C-:B------:R-:W-:Y:S02]  /*09d0*/  IMAD.WIDE.U32 R28, R25, 0x4, R14.reuse ;  /* 0x00000004191c7825 */ /* 0x100fe400078e000e */
[----:B------:R-:W4:Y:S02]  /*09e0*/  LDG.E R25, desc[UR4][R26.64+0x18] ;  /* 0x000018041a197981 */ /* 0x000f24000c1e1900 */
[--C-:B------:R-:W-:Y:S01]  /*09f0*/  IMAD.WIDE.U32 R18, R16, 0x4, R14.reuse ;  /* 0x0000000410127825 */ /* 0x100fe200078e000e */
[----:B------:R-:W-:Y:S01]  /*0a00*/  IADD3 R16, PT, PT, R17, 0x6, RZ ;  /* 0x0000000611107810 */ /* 0x000fe20007ffe0ff */
[----:B------:R0:W5:Y:S02]  /*0a10*/  LDG.E R28, desc[UR4][R28.64] ;  /* 0x000000041c1c7981 */ /* 0x000164000c1e1900 */
[----:B------:R-:W-:-:S02]  /*0a20*/  IMAD.WIDE.U32 R20, R21, 0x4, R14 ;  /* 0x0000000415147825 */ /* 0x000fc400078e000e */
[----:B------:R-:W2:Y:S04]  /*0a30*/  LDG.E R19, desc[UR4][R18.64] ;  /* 0x0000000412137981 */ /* 0x000ea8000c1e1900 */
[----:B------:R-:W3:Y:S01]  /*0a40*/  LDG.E R21, desc[UR4][R20.64] ;  /* 0x0000000414157981 */ /* 0x000ee2000c1e1900 */
[----:B0-----:R-:W-:Y:S01]  /*0a50*/  IADD3 R29, PT, PT, R17, 0x7, RZ ;  /* 0x00000007111d7810 */ /* 0x001fe20007ffe0ff */
[--C-:B------:R-:W-:Y:S02]  /*0a60*/  IMAD.WIDE.U32 R16, R16, 0x4, R14.reuse ;  /* 0x0000000410107825 */ /* 0x100fe400078e000e */
[----:B------:R-:W4:Y:S02]  /*0a70*/  LDG.E R26, desc[UR4][R26.64+0x1c] ;  /* 0x00001c041a1a7981 */ /* 0x000f24000c1e1900 */
[----:B------:R-:W-:-:S02]  /*0a80*/  IMAD.WIDE.U32 R14, R29, 0x4, R14 ;  /* 0x000000041d0e7825 */ /* 0x000fc400078e000e */
[----:B------:R-:W4:Y:S04]  /*0a90*/  LDG.E R16, desc[UR4][R16.64] ;  /* 0x0000000410107981 */ /* 0x000f28000c1e1900 */
[----:B------:R-:W4:Y:S01]  /*0aa0*/  LDG.E R14, desc[UR4][R14.64] ;  /* 0x000000040e0e7981 */ /* 0x000f22000c1e1900 */
[----:B------:R-:W-:Y:S01]  /*0ab0*/  IADD3 R13, PT, PT, R13, 0x8, RZ ;  /* 0x000000080d0d7810 */ /* 0x000fe20007ffe0ff */
[----:B-----5:R-:W-:-:S04]  /*0ac0*/  FFMA R23, R23, R28, R12 ;  /* 0x0000001c17177223 */ /* 0x020fc8000000000c */
[----:B--2---:R-:W-:-:S04]  /*0ad0*/  FFMA R23, R22, R19, R23 ;  /* 0x0000001316177223 */ /* 0x004fc80000000017 */
[----:B---3--:R-:W-:-:S04]  /*0ae0*/  FFMA R24, R24, R21, R23 ;  /* 0x0000001518187223 */ /* 0x008fc80000000017 */
[----:B----4-:R-:W-:-:S04]  /*0af0*/  FFMA R25, R25, R16, R24 ;  /* 0x0000001019197223 */ /* 0x010fc80000000018 */
[----:B------:R-:W-:-:S07]  /*0b00*/  FFMA R24, R26, R14, R25 ;  /* 0x0000000e1a187223 */ /* 0x000fce0000000019 */
.L_x_4:
        /* <DEDUP_REMOVED lines=8> */
[C---:B------:R-:W-:Y:S01]  /*0b90*/  IADD3 R29, PT, PT, R27.reuse, 0x3, RZ ;  /* 0x000000031b1d7810 */ /* 0x040fe20007ffe0ff */
[----:B0-----:R-:W-:-:S04]  /*0ba0*/  IMAD.WIDE.U32 R22, R27, 0x4, R18 ;  /* 0x000000041b167825 */ /* 0x001fc800078e0012 */
[----:B------:R-:W-:Y:S02]  /*0bb0*/  IMAD.WIDE.U32 R16, R17, 0x4, R18 ;  /* 0x0000000411107825 */ /* 0x000fe400078e0012 */
[----:B------:R-:W2:Y:S02]  /*0bc0*/  LDG.E R23, desc[UR4][R22.64] ;  /* 0x0000000416177981 */ /* 0x000ea4000c1e1900 */
[----:B-1----:R-:W-:Y:S01]  /*0bd0*/  IMAD.WIDE R20, R15, 0x4, R20 ;  /* 0x000000040f147825 */ /* 0x002fe200078e0214 */
[----:B------:R-:W-:Y:S01]  /*0be0*/  IADD3 R15, PT, PT, R27, 0x2, RZ ;  /* 0x000000021b0f7810 */ /* 0x000fe20007ffe0ff */
[----:B------:R-:W3:Y:S04]  /*0bf0*/  LDG.E R16, desc[UR4][R16.64] ;  /* 0x0000000410107981 */ /* 0x000ee8000c1e1900 */
[----:B------:R-:W2:Y:S01]  /*0c00*/  LDG.E R25, desc[UR4][R20.64] ;  /* 0x0000000414197981 */ /* 0x000ea2000c1e1900 */
[----:B------:R-:W-:-:S03]  /*0c10*/  IMAD.WIDE.U32 R14, R15, 0x4, R18 ;  /* 0x000000040f0e7825 */ /* 0x000fc600078e0012 */
[----:B------:R-:W3:Y:S01]  /*0c20*/  LDG.E R27, desc[UR4][R20.64+0x4] ;  /* 0x00000404141b7981 */ /* 0x000ee2000c1e1900 */
[----:B------:R-:W-:-:S03]  /*0c30*/  IMAD.WIDE.U32 R18, R29, 0x4, R18 ;  /* 0x000000041d127825 */ /* 0x000fc600078e0012 */
[----:B------:R-:W4:Y:S04]  /*0c40*/  LDG.E R14, desc[UR4][R14.64] ;  /* 0x000000040e0e7981 */ /* 0x000f28000c1e1900 */
[----:B------:R-:W4:Y:S04]  /*0c50*/  LDG.E R29, desc[UR4][R20.64+0x8] ;  /* 0x00000804141d7981 */ /* 0x000f28000c1e1900 */
[----:B------:R-:W5:Y:S04]  /*0c60*/  LDG.E R12, desc[UR4][R20.64+0xc] ;  /* 0x00000c04140c7981 */ /* 0x000f68000c1e1900 */
[----:B------:R-:W5:Y:S01]  /*0c70*/  LDG.E R19, desc[UR4][R18.64] ;  /* 0x0000000412137981 */ /* 0x000f62000c1e1900 */
[----:B------:R-:W-:Y:S01]  /*0c80*/  IADD3 R13, PT, PT, R13, 0x4, RZ ;  /* 0x000000040d0d7810 */ /* 0x000fe20007ffe0ff */
[----:B--2---:R-:W-:-:S04]  /*0c90*/  FFMA R24, R25, R23, R24 ;  /* 0x0000001719187223 */ /* 0x004fc80000000018 */
[----:B---3--:R-:W-:-:S04]  /*0ca0*/  FFMA R24, R27, R16, R24 ;  /* 0x000000101b187223 */ /* 0x008fc80000000018 */
[----:B----4-:R-:W-:-:S04]  /*0cb0*/  FFMA R24, R29, R14, R24 ;  /* 0x0000000e1d187223 */ /* 0x010fc80000000018 */
[----:B-----5:R-:W-:-:S07]  /*0cc0*/  FFMA R24, R12, R19, R24 ;  /* 0x000000130c187223 */ /* 0x020fce0000000018 */
.L_x_5:
[----:B------:R-:W-:Y:S05]  /*0cd0*/  @!P3 BRA `(.L_x_3) ;  /* 0x000000000058b947 */ /* 0x000fea0003800000 */
[----:B------:R-:W0:Y:S01]  /*0ce0*/  LDC.64 R14, c[0x0][0x388] ;  /* 0x0000e200ff0e7b82 */ /* 0x000e220000000a00 */
[----:B------:R-:W-:Y:S01]  /*0cf0*/  IMAD R19, R11, R10, R13 ;  /* 0x0000000a0b137224 */ /* 0x000fe200078e020d */
[----:B------:R-:W-:-:S06]  /*0d00*/  IADD3 R13, PT, PT, R2, R13, RZ ;  /* 0x0000000d020d7210 */ /* 0x000fcc0007ffe0ff */
[----:B------:R-:W1:Y:S01]  /*0d10*/  LDC.64 R16, c[0x0][0x380] ;  /* 0x0000e000ff107b82 */ /* 0x000e620000000a00 */
[----:B0-----:R-:W-:-:S06]  /*0d20*/  IMAD.WIDE.U32 R10, R19, 0x4, R14 ;  /* 0x00000004130a7825 */ /* 0x001fcc00078e000e */
[----:B------:R-:W2:Y:S01]  /*0d30*/  LDG.E R10, desc[UR4][R10.64] ;  /* 0x000000040a0a7981 */ /* 0x000ea2000c1e1900 */
[----:B-1----:R-:W-:-:S05]  /*0d40*/  IMAD.WIDE R16, R13, 0x4, R16 ;  /* 0x000000040d107825 */ /* 0x002fca00078e0210 */
[----:B------:R-:W2:Y:S01]  /*0d50*/  LDG.E R13, desc[UR4][R16.64] ;  /* 0x00000004100d7981 */ /* 0x000ea2000c1e1900 */
[----:B------:R-:W-:Y:S01]  /*0d60*/  ISETP.NE.AND P3, PT, R8, 0x1, PT ;  /* 0x000000010800780c */ /* 0x000fe20003f65270 */
[----:B--2---:R-:W-:-:S12]  /*0d70*/  FFMA R24, R13, R10, R24 ;  /* 0x0000000a0d187223 */ /* 0x004fd80000000018 */
[----:B------:R-:W-:Y:S05]  /*0d80*/  @!P3 BRA `(.L_x_3) ;  /* 0x00000000002cb947 */ /* 0x000fea0003800000 */
[----:B------:R-:W-:Y:S01]  /*0d90*/  ISETP.NE.AND P3, PT, R8, 0x2, PT ;  /* 0x000000020800780c */ /* 0x000fe20003f65270 */
[----:B------:R-:W2:Y:S01]  /*0da0*/  LDG.E R13, desc[UR4][R16.64+0x4] ;  /* 0x00000404100d7981 */ /* 0x000ea2000c1e1900 */
[----:B------:R-:W-:-:S05]  /*0db0*/  IADD3 R11, PT, PT, R19, 0x1, RZ ;  /* 0x00000001130b7810 */ /* 0x000fca0007ffe0ff */
[----:B------:R-:W-:-:S06]  /*0dc0*/  IMAD.WIDE.U32 R10, R11, 0x4, R14 ;  /* 0x000000040b0a7825 */ /* 0x000fcc00078e000e */
[----:B------:R-:W-:Y:S01]  /*0dd0*/  @P3 IADD3 R19, PT, PT, R19, 0x2, RZ ;  /* 0x0000000213133810 */ /* 0x000fe20007ffe0ff */
[----:B------:R-:W2:Y:S04]  /*0de0*/  LDG.E R10, desc[UR4][R10.64] ;  /* 0x000000040a0a7981 */ /* 0x000ea8000c1e1900 */
[----:B------:R-:W-:Y:S02]  /*0df0*/  @P3 IMAD.WIDE.U32 R14, R19, 0x4, R14 ;  /* 0x00000004130e3825 */ /* 0x000fe400078e000e */
[----:B------:R-:W3:Y:S04]  /*0e00*/  @P3 LDG.E R19, desc[UR4][R16.64+0x8] ;  /* 0x0000080410133981 */ /* 0x000ee8000c1e1900 */
[----:B------:R-:W3:Y:S01]  /*0e10*/  @P3 LDG.E R14, desc[UR4][R14.64] ;  /* 0x000000040e0e3981 */ /* 0x000ee2000c1e1900 */
[----:B--2---:R-:W-:-:S04]  /*0e20*/  FFMA R24, R13, R10, R24 ;  /* 0x0000000a0d187223 */ /* 0x004fc80000000018 */
[----:B---3--:R-:W-:-:S07]  /*0e30*/  @P3 FFMA R24, R19, R14, R24 ;  /* 0x0000000e13183223 */ /* 0x008fce0000000018 */
.L_x_3:
[----:B------:R-:W-:Y:S05]  /*0e40*/  @P2 BRA `(.L_x_6) ;  /* 0xfffffff000e02947 */ /* 0x000fea000383ffff */
.L_x_0:
[C---:B------:R-:W-:Y:S01]  /*0e50*/  FMUL R2, |R24|.reuse, 2.8853900432586669922 ;  /* 0x4038aa3b18027820 */ /* 0x040fe20000400200 */
[----:B------:R-:W0:Y:S01]  /*0e60*/  S2UR UR6, SR_CTAID.Z ;  /* 0x00000000000679c3 */ /* 0x000e220000002700 */
[----:B------:R-:W-:Y:S01]  /*0e70*/  MOV R8, 0x3c80f082 ;  /* 0x3c80f08200087802 */ /* 0x000fe20000000f00 */
[C---:B------:R-:W-:Y:S01]  /*0e80*/  FMUL R9, R24.reuse, R24 ;  /* 0x0000001818097220 */ /* 0x040fe20000400000 */
[----:B------:R-:W-:Y:S02]  /*0e90*/  MOV R7, 0x3f800000 ;  /* 0x3f80000000077802 */ /* 0x000fe40000000f00 */
[----:B------:R-:W1:Y:S01]  /*0ea0*/  MUFU.EX2 R2, R2 ;  /* 0x0000000200027308 */ /* 0x000e620000000800 */
[C---:B------:R-:W-:Y:S01]  /*0eb0*/  FFMA R8, R9.reuse, R8, -0.052303962409496307373 ;  /* 0xbd563cae09087423 */ /* 0x040fe20000000008 */
[C---:B------:R-:W-:Y:S01]  /*0ec0*/  FSETP.GE.AND P1, PT, |R24|.reuse, 0.60000002384185791016, PT ;  /* 0x3f19999a1800780b */ /* 0x040fe20003f26200 */
[----:B------:R-:W0:Y:S01]  /*0ed0*/  LDC R11, c[0x0][0x39c] ;  /* 0x0000e700ff0b7b82 */ /* 0x000e220000000800 */
[----:B------:R-:W-:Y:S01]  /*0ee0*/  FSETP.GE.AND P0, PT, |R24|, 9.010913848876953125, PT ;  /* 0x41102cb41800780b */ /* 0x000fe20003f06200 */
[----:B------:R-:W-:-:S06]  /*0ef0*/  FFMA R8, R9, R8, 0.1331529766321182251 ;  /* 0x3e08594109087423 */ /* 0x000fcc0000000008 */
[----:B------:R-:W2:Y:S01]  /*0f00*/  LDC.64 R4, c[0x0][0x390] ;  /* 0x0000e400ff047b82 */ /* 0x000ea20000000a00 */
[----:B-1----:R-:W-:-:S06]  /*0f10*/  FADD R6, R2, 1 ;  /* 0x3f80000002067421 */ /* 0x002fcc0000000000 */
[----:B------:R-:W1:Y:S01]  /*0f20*/  MUFU.RCP R6, R6 ;  /* 0x0000000600067308 */ /* 0x000e620000001000 */
[----:B0-----:R-:W-:Y:S02]  /*0f30*/  IMAD R2, R11, UR6, R0 ;  /* 0x000000060b027c24 */ /* 0x001fe4000f8e0200 */
[C---:B------:R-:W-:Y:S02]  /*0f40*/  FFMA R0, R9.reuse, R8, -0.33332768082618713379 ;  /* 0xbeaaa9ed09007423 */ /* 0x040fe40000000008 */
[----:B------:R-:W-:Y:S02]  /*0f50*/  IMAD R3, R2, R11, R3 ;  /* 0x0000000b02037224 */ /* 0x000fe400078e0203 */
[----:B------:R-:W-:Y:S02]  /*0f60*/  FFMA R9, R9, R0, RZ ;  /* 0x0000000009097223 */ /* 0x000fe400000000ff */
[----:B--2---:R-:W-:-:S04]  /*0f70*/  IMAD.WIDE.U32 R4, R3, 0x4, R4 ;  /* 0x0000000403047825 */ /* 0x004fc800078e0004 */
[----:B-1----:R-:W-:-:S05]  /*0f80*/  FFMA R7, R6, -2, R7 ;  /* 0xc000000006077823 */ /* 0x002fca0000000007 */
[----:B------:R-:W-:-:S04]  /*0f90*/  FSEL R7, R7, 1, !P0 ;  /* 0x3f80000007077808 */ /* 0x000fc80004000000 */
[--C-:B------:R-:W-:Y:S01]  /*0fa0*/  LOP3.LUT R7, R7, 0x80000000, R24.reuse, 0xb8, !PT ;  /* 0x8000000007077812 */ /* 0x100fe200078eb818 */
[----:B------:R-:W-:-:S05]  /*0fb0*/  @!P1 FFMA R7, R9, R24, R24 ;  /* 0x0000001809079223 */ /* 0x000fca0000000018 */
[----:B------:R-:W-:Y:S01]  /*0fc0*/  STG.E desc[UR4][R4.64], R7 ;  /* 0x0000000704007986 */ /* 0x000fe2000c101904 */
[----:B------:R-:W-:Y:S05]  /*0fd0*/  EXIT ;  /* 0x000000000000794d */ /* 0x000fea0003800000 */
.L_x_7:
[----:B------:R-:W-:-:S00]  /*0fe0*/  BRA `(.L_x_7) ;  /* 0xfffffffc00fc7947 */ /* 0x000fc0000383ffff */
[----:B------:R-:W-:-:S00]  /*0ff0*/  NOP ;  /* 0x0000000000007918 */ /* 0x000fc00000000000 */
        /* <DEDUP_REMOVED lines=8> */
.L_x_8:


//--------------------- .nv.shared.reserved.0     --------------------------
	.section	.nv.shared.reserved.0,"aw",@nobits
	.weak		__nv_reservedSMEM_offset_0_alias
	.size		__nv_reservedSMEM_offset_0_alias, 0, 64
	.other		__nv_reservedSMEM_offset_0_alias,@"STO_CUDA_RESERVED_SHARED STV_DEFAULT"
__nv_reservedSMEM_offset_0_alias:
	.zero		0
	.zero		64


//--------------------- .nv.constant0._Z17cudaConvolution2DPfS_S_iii --------------------------
	.section	.nv.constant0._Z17cudaConvolution2DPfS_S_iii,"a",@progbits
	.sectionflags	@""
	.align	4
.nv.constant0._Z17cudaConvolution2DPfS_S_iii:
	.zero		932


//--------------------- SYMBOLS --------------------------

	.type		.nv.reservedSmem.offset0,@object
	.size		.nv.reservedSmem.offset0,0x4
